//
// Generated by NVIDIA NVVM Compiler
//
// Compiler Build ID: CL-36424714
// Cuda compilation tools, release 13.0, V13.0.88
// Based on NVVM 20.0.0
//

.version 9.0
.target sm_100
.address_size 64

	// .globl	_Z6Kernelv
.extern .func  (.param .b32 func_retval0) vprintf
(
	.param .b64 vprintf_param_0,
	.param .b64 vprintf_param_1
)
;
.global .align 1 .b8 $str[24] = {72, 101, 108, 108, 111, 32, 87, 111, 114, 108, 100, 33, 32, 116, 104, 114, 101, 97, 100, 58, 37, 100, 10};

.visible .entry _Z6Kernelv()
{
	.local .align 8 .b8 	__local_depot0[8];
	.reg .b64 	%SP;
	.reg .b64 	%SPL;
	.reg .b32 	%r<7>;
	.reg .b64 	%rd<5>;

	mov.u64 	%SPL, __local_depot0;
	cvta.local.u64 	%SP, %SPL;
	add.u64 	%rd1, %SP, 0;
	add.u64 	%rd2, %SPL, 0;
	mov.u32 	%r1, %ctaid.x;
	mov.u32 	%r2, %ntid.x;
	mov.u32 	%r3, %tid.x;
	mad.lo.s32 	%r4, %r1, %r2, %r3;
	st.local.u32 	[%rd2], %r4;
	mov.u64 	%rd3, $str;
	cvta.global.u64 	%rd4, %rd3;
	{ // callseq 0, 0
	.param .b64 param0;
	st.param.b64 	[param0], %rd4;
	.param .b64 param1;
	st.param.b64 	[param1], %rd1;
	.param .b32 retval0;
	call.uni (retval0), 
	vprintf, 
	(
	param0, 
	param1
	);
	ld.param.b32 	%r5, [retval0];
	} // callseq 0
	ret;

}


// ===== COMPILED SASS (sm_100) =====

	.target	sm_100

	.elftype	@"ET_EXEC"


//--------------------- .note.nv.tkinfo           --------------------------
	.section	.note.nv.tkinfo,"",@"SHT_NOTE"
	.sectionflags	@"SHF_NOTE_NV_TKINFO"
	.tkinfo
        /*0018*/ 	.word	0x00000002
        /*0030*/ 	.string	""
        /*0030*/ 	.string	"ptxas"
        /*0030*/ 	.string	"Cuda compilation tools, release 13.0, V13.0.88"
        /*0030*/ 	.string	"Build cuda_13.0.r13.0/compiler.36424714_0"
        /*0030*/ 	.string	"-arch sm_100 -m 64 "



//--------------------- .note.nv.cuinfo           --------------------------
	.section	.note.nv.cuinfo,"",@"SHT_NOTE"
	.sectionflags	@"SHF_NOTE_NV_CUINFO"
        /*0018*/ 	.short	0x0002
        /*001a*/ 	.short	0x0064
        /*001c*/ 	.short	0x0082
	.zero		2


//--------------------- .nv.info                  --------------------------
	.section	.nv.info,"",@"SHT_CUDA_INFO"
	.align	4


	//----- nvinfo : EIATTR_REGCOUNT
	.align		4
        /*0000*/ 	.byte	0x04, 0x2f
        /*0002*/ 	.short	(.L_2 - .L_1)
	.align		4
.L_1:
        /*0004*/ 	.word	index@(_Z6Kernelv)
        /*0008*/ 	.word	0x00000018


	//----- nvinfo : EIATTR_FRAME_SIZE
	.align		4
.L_2:
        /*000c*/ 	.byte	0x04, 0x11
        /*000e*/ 	.short	(.L_4 - .L_3)
	.align		4
.L_3:
        /*0010*/ 	.word	index@(_Z6Kernelv)
        /*0014*/ 	.word	0x00000008


	//----- nvinfo : EIATTR_MIN_STACK_SIZE
	.align		4
.L_4:
        /*0018*/ 	.byte	0x04, 0x12
        /*001a*/ 	.short	(.L_6 - .L_5)
	.align		4
.L_5:
        /*001c*/ 	.word	index@(_Z6Kernelv)
        /*0020*/ 	.word	0x00000008
.L_6:


//--------------------- .nv.compat                --------------------------
	.section	.nv.compat,"",@"SHT_CUDA_COMPAT_INFO"
	.align	4
        /*0000*/ 	.byte	0x02, 0x09, 0x00, 0x00, 0x02, 0x02, 0x01, 0x00, 0x02, 0x05, 0x05, 0x00, 0x03, 0x07, 0x01, 0x01
        /*0010*/ 	.byte	0x02, 0x03, 0x00, 0x00, 0x02, 0x06, 0x01, 0x00, 0x04, 0x0b, 0x08, 0x00, 0x09, 0x00, 0x00, 0x00
        /*0020*/ 	.byte	0x00, 0x00, 0x00, 0x00


//--------------------- .nv.info._Z6Kernelv       --------------------------
	.section	.nv.info._Z6Kernelv,"",@"SHT_CUDA_INFO"
	.sectionflags	@""
	.align	4


	//----- nvinfo : EIATTR_CUDA_API_VERSION
	.align		4
        /*0000*/ 	.byte	0x04, 0x37
        /*0002*/ 	.short	(.L_8 - .L_7)
.L_7:
        /*0004*/ 	.word	0x00000082


	//----- nvinfo : EIATTR_SPARSE_MMA_MASK
	.align		4
.L_8:
        /*0008*/ 	.byte	0x03, 0x50
        /*000a*/ 	.short	0x0000


	//----- nvinfo : EIATTR_MAXREG_COUNT
	.align		4
        /*000c*/ 	.byte	0x03, 0x1b
        /*000e*/ 	.short	0x00ff


	//----- nvinfo : EIATTR_EXTERNS
	.align		4
        /*0010*/ 	.byte	0x04, 0x0f
        /*0012*/ 	.short	(.L_10 - .L_9)


	//   ....[0]....
	.align		4
.L_9:
        /*0014*/ 	.word	index@(vprintf)


	//----- nvinfo : EIATTR_MERCURY_ISA_VERSION
	.align		4
.L_10:
        /*0018*/ 	.byte	0x03, 0x5f
        /*001a*/ 	.short	0x0101


	//----- nvinfo : EIATTR_VRC_CTA_INIT_COUNT
	.align		4
        /*001c*/ 	.byte	0x02, 0x4a
	.zero		1
	.zero		1


	//----- nvinfo : EIATTR_SYSCALL_OFFSETS
	.align		4
        /*0020*/ 	.byte	0x04, 0x46
        /*0022*/ 	.short	(.L_12 - .L_11)


	//   ....[0]....
.L_11:
        /*0024*/ 	.word	0x00000110


	//----- nvinfo : EIATTR_EXIT_INSTR_OFFSETS
	.align		4
.L_12:
        /*0028*/ 	.byte	0x04, 0x1c
        /*002a*/ 	.short	(.L_14 - .L_13)


	//   ....[0]....
.L_13:
        /*002c*/ 	.word	0x00000120


	//----- nvinfo : EIATTR_SW_WAR
	.align		4
.L_14:
        /*0030*/ 	.byte	0x04, 0x36
        /*0032*/ 	.short	(.L_16 - .L_15)
.L_15:
        /*0034*/ 	.word	0x00000008
.L_16:


//--------------------- .nv.callgraph             --------------------------
	.section	.nv.callgraph,"",@"SHT_CUDA_CALLGRAPH"
	.align	4
	.sectionentsize	8
	.align		4
        /*0000*/ 	.word	0x00000000
	.align		4
        /*0004*/ 	.word	0xffffffff
	.align		4
        /*0008*/ 	.word	index@(_Z6Kernelv)
	.align		4
        /*000c*/ 	.word	index@(vprintf)
	.align		4
        /*0010*/ 	.word	0x00000000
	.align		4
        /*0014*/ 	.word	0xfffffffe
	.align		4
        /*0018*/ 	.word	0x00000000
	.align		4
        /*001c*/ 	.word	0xfffffffd
	.align		4
        /*0020*/ 	.word	0x00000000
	.align		4
        /*0024*/ 	.word	0xfffffffc


//--------------------- .nv.constant4             --------------------------
	.section	.nv.constant4,"a",@progbits
	.align	8
	.align		8
.nv.constant4:
        /*0000*/ 	.dword	vprintf
	.align		8
        /*0008*/ 	.dword	$str


//--------------------- .text._Z6Kernelv          --------------------------
	.section	.text._Z6Kernelv,"ax",@progbits
	.align	128
        .global         _Z6Kernelv
        .type           _Z6Kernelv,@function
        .size           _Z6Kernelv,(.L_x_2 - _Z6Kernelv)
        .other          _Z6Kernelv,@"STO_CUDA_ENTRY STV_DEFAULT"
_Z6Kernelv:
.text._Z6Kernelv:
[----:B------:R-:W0:Y:S01]  /*0000*/  LDC R1, c[0x0][0x37c] ;  /* 0x0000df00ff017b82 */ /* 0x000e220000000800 */
[----:B------:R-:W1:Y:S01]  /*0010*/  S2R R3, SR_TID.X ;  /* 0x0000000000037919 */ /* 0x000e620000002100 */
[----:B------:R-:W2:Y:S06]  /*0020*/  LDCU UR5, c[0x0][0x2fc] ;  /* 0x00005f80ff0577ac */ /* 0x000eac0008000800 */
[----:B------:R-:W1:Y:S01]  /*0030*/  S2UR UR6, SR_CTAID.X ;  /* 0x00000000000679c3 */ /* 0x000e620000002500 */
[----:B------:R-:W-:Y:S01]  /*0040*/  MOV R2, 0x0 ;  /* 0x0000000000027802 */ /* 0x000fe20000000f00 */
[----:B0-----:R-:W-:Y:S01]  /*0050*/  VIADD R1, R1, 0xfffffff8 ;  /* 0xfffffff801017836 */ /* 0x001fe20000000000 */
[----:B------:R-:W0:Y:S05]  /*0060*/  LDCU UR4, c[0x0][0x2f8] ;  /* 0x00005f00ff0477ac */ /* 0x000e2a0008000800 */
[----:B------:R-:W1:Y:S01]  /*0070*/  LDC R0, c[0x0][0x360] ;  /* 0x0000d800ff007b82 */ /* 0x000e620000000800 */
[----:B0-----:R-:W-:-:S05]  /*0080*/  IADD3 R6, P0, PT, R1, UR4, RZ ;  /* 0x0000000401067c10 */ /* 0x001fca000ff1e0ff */
[----:B--2---:R-:W-:Y:S02]  /*0090*/  IMAD.X R7, RZ, RZ, UR5, P0 ;  /* 0x00000005ff077e24 */ /* 0x004fe400080e06ff */
[----:B-1----:R-:W-:Y:S01]  /*00a0*/  IMAD R0, R0, UR6, R3 ;  /* 0x0000000600007c24 */ /* 0x002fe2000f8e0203 */
[----:B------:R-:W0:Y:S01]  /*00b0*/  LDCU.64 UR6, c[0x4][0x8] ;  /* 0x01000100ff0677ac */ /* 0x000e220008000a00 */
[----:B------:R-:W1:Y:S03]  /*00c0*/  LDC.64 R2, c[0x4][R2] ;  /* 0x0100000002027b82 */ /* 0x000e660000000a00 */
[----:B------:R2:W-:Y:S01]  /*00d0*/  STL [R1], R0 ;  /* 0x0000000001007387 */ /* 0x0005e20000100800 */
[----:B0-----:R-:W-:Y:S01]  /*00e0*/  IMAD.U32 R4, RZ, RZ, UR6 ;  /* 0x00000006ff047e24 */ /* 0x001fe2000f8e00ff */
[----:B--2---:R-:W-:-:S07]  /*00f0*/  MOV R5, UR7 ;  /* 0x0000000700057c02 */ /* 0x004fce0008000f00 */
[----:B------:R-:W-:-:S07]  /*0100*/  LEPC R20, `(.L_x_0) ;  /* 0x000000001014794e */ /* 0x000fce0000000000 */
[----:B-1----:R-:W-:Y:S05]  /*0110*/  CALL.ABS.NOINC R2 ;  /* 0x0000000002007343 */ /* 0x002fea0003c00000 */
.L_x_0:
[----:B------:R-:W-:Y:S05]  /*0120*/  EXIT ;  /* 0x000000000000794d */ /* 0x000fea0003800000 */
.L_x_1:
[----:B------:R-:W-:-:S00]  /*0130*/  BRA `(.L_x_1) ;  /* 0xfffffffc00fc7947 */ /* 0x000fc0000383ffff */
[----:B------:R-:W-:-:S00]  /*0140*/  NOP ;  /* 0x0000000000007918 */ /* 0x000fc00000000000 */
        /* <DEDUP_REMOVED lines=11> */
.L_x_2:


//--------------------- .nv.global.init           --------------------------
	.section	.nv.global.init,"aw",@progbits
.nv.global.init:
	.type		$str,@object
	.size		$str,(.L_0 - $str)
$str:
        /*0000*/ 	.byte	0x48, 0x65, 0x6c, 0x6c, 0x6f, 0x20, 0x57, 0x6f, 0x72, 0x6c, 0x64, 0x21, 0x20, 0x74, 0x68, 0x72
        /*0010*/ 	.byte	0x65, 0x61, 0x64, 0x3a, 0x25, 0x64, 0x0a, 0x00
.L_0:


//--------------------- .nv.shared.reserved.0     --------------------------
	.section	.nv.shared.reserved.0,"aw",@nobits
	.weak		__nv_reservedSMEM_offset_0_alias
	.size		__nv_reservedSMEM_offset_0_alias, 0, 64
	.other		__nv_reservedSMEM_offset_0_alias,@"STO_CUDA_RESERVED_SHARED STV_DEFAULT"
__nv_reservedSMEM_offset_0_alias:
	.zero		0
	.zero		64


//--------------------- .nv.constant0._Z6Kernelv  --------------------------
	.section	.nv.constant0._Z6Kernelv,"a",@progbits
	.sectionflags	@""
	.align	4
.nv.constant0._Z6Kernelv:
	.zero		896


//--------------------- SYMBOLS --------------------------

	.type		.nv.reservedSmem.offset0,@object
	.size		.nv.reservedSmem.offset0,0x4
	.type		vprintf,@function
